	.headerflags	@"EF_CUDA_TEXMODE_UNIFIED EF_CUDA_64BIT_ADDRESS EF_CUDA_ACCELERATORS EF_CUDA_SM90 EF_CUDA_VIRTUAL_SM(EF_CUDA_SM90)"
	.elftype	@"ET_EXEC"


//--------------------- .nv.info                  --------------------------
	.section	.nv.info,"",@"SHT_CUDA_INFO"
	.align	4


	//----- nvinfo : EIATTR_REGCOUNT
	.align		4
        /*0000*/ 	.byte	0x04, 0x2f
        /*0002*/ 	.short	(.L_3 - .L_2)
	.align		4
.L_2:
        /*0004*/ 	.word	index@(triton_poi_fused__native_batch_norm_legit_no_training_relu_24)
        /*0008*/ 	.word	0x00000020


	//----- nvinfo : EIATTR_MIN_STACK_SIZE
	.align		4
.L_3:
        /*000c*/ 	.byte	0x04, 0x12
        /*000e*/ 	.short	(.L_5 - .L_4)
	.align		4
.L_4:
        /*0010*/ 	.word	index@(triton_poi_fused__native_batch_norm_legit_no_training_relu_24)
        /*0014*/ 	.word	0x00000000


	//----- nvinfo : EIATTR_FRAME_SIZE
	.align		4
.L_5:
        /*0018*/ 	.byte	0x04, 0x11
        /*001a*/ 	.short	(.L_7 - .L_6)
	.align		4
.L_6:
        /*001c*/ 	.word	index@(triton_poi_fused__native_batch_norm_legit_no_training_relu_24)
        /*0020*/ 	.word	0x00000000


	//----- nvinfo : EIATTR_MIN_STACK_SIZE
	.align		4
.L_7:
        /*0024*/ 	.byte	0x04, 0x12
        /*0026*/ 	.short	(.L_9 - .L_8)
	.align		4
.L_8:
        /*0028*/ 	.word	index@(triton_poi_fused__native_batch_norm_legit_no_training_relu_24)
        /*002c*/ 	.word	0x00000000
.L_9:


//--------------------- .nv.info.triton_poi_fused__native_batch_norm_legit_no_training_relu_24 --------------------------
	.section	.nv.info.triton_poi_fused__native_batch_norm_legit_no_training_relu_24,"",@"SHT_CUDA_INFO"
	.sectionflags	@""
	.align	4


	//----- nvinfo : EIATTR_CUDA_API_VERSION
	.align		4
        /*0000*/ 	.byte	0x04, 0x37
        /*0002*/ 	.short	(.L_11 - .L_10)
.L_10:
        /*0004*/ 	.word	0x0000007c


	//----- nvinfo : EIATTR_KPARAM_INFO
	.align		4
.L_11:
        /*0008*/ 	.byte	0x04, 0x17
        /*000a*/ 	.short	(.L_13 - .L_12)
.L_12:
        /*000c*/ 	.word	0x00000000
        /*0010*/ 	.short	0x0006
        /*0012*/ 	.short	0x0030
        /*0014*/ 	.byte	0x00, 0xf0, 0x11, 0x00


	//----- nvinfo : EIATTR_KPARAM_INFO
	.align		4
.L_13:
        /*0018*/ 	.byte	0x04, 0x17
        /*001a*/ 	.short	(.L_15 - .L_14)
.L_14:
        /*001c*/ 	.word	0x00000000
        /*0020*/ 	.short	0x0005
        /*0022*/ 	.short	0x0028
        /*0024*/ 	.byte	0x00, 0xf4, 0x21, 0x00


	//----- nvinfo : EIATTR_KPARAM_INFO
	.align		4
.L_15:
        /*0028*/ 	.byte	0x04, 0x17
        /*002a*/ 	.short	(.L_17 - .L_16)
.L_16:
        /*002c*/ 	.word	0x00000000
        /*0030*/ 	.short	0x0004
        /*0032*/ 	.short	0x0020
        /*0034*/ 	.byte	0x00, 0xf4, 0x21, 0x00


	//----- nvinfo : EIATTR_KPARAM_INFO
	.align		4
.L_17:
        /*0038*/ 	.byte	0x04, 0x17
        /*003a*/ 	.short	(.L_19 - .L_18)
.L_18:
        /*003c*/ 	.word	0x00000000
        /*0040*/ 	.short	0x0003
        /*0042*/ 	.short	0x0018
        /*0044*/ 	.byte	0x00, 0xf4, 0x21, 0x00


	//----- nvinfo : EIATTR_KPARAM_INFO
	.align		4
.L_19:
        /*0048*/ 	.byte	0x04, 0x17
        /*004a*/ 	.short	(.L_21 - .L_20)
.L_20:
        /*004c*/ 	.word	0x00000000
        /*0050*/ 	.short	0x0002
        /*0052*/ 	.short	0x0010
        /*0054*/ 	.byte	0x00, 0xf4, 0x21, 0x00


	//----- nvinfo : EIATTR_KPARAM_INFO
	.align		4
.L_21:
        /*0058*/ 	.byte	0x04, 0x17
        /*005a*/ 	.short	(.L_23 - .L_22)
.L_22:
        /*005c*/ 	.word	0x00000000
        /*0060*/ 	.short	0x0001
        /*0062*/ 	.short	0x0008
        /*0064*/ 	.byte	0x00, 0xf4, 0x21, 0x00


	//----- nvinfo : EIATTR_KPARAM_INFO
	.align		4
.L_23:
        /*0068*/ 	.byte	0x04, 0x17
        /*006a*/ 	.short	(.L_25 - .L_24)
.L_24:
        /*006c*/ 	.word	0x00000000
        /*0070*/ 	.short	0x0000
        /*0072*/ 	.short	0x0000
        /*0074*/ 	.byte	0x00, 0xf4, 0x21, 0x00


	//----- nvinfo : EIATTR_SPARSE_MMA_MASK
	.align		4
.L_25:
        /*0078*/ 	.byte	0x03, 0x50
        /*007a*/ 	.short	0x0000


	//----- nvinfo : EIATTR_MAXREG_COUNT
	.align		4
        /*007c*/ 	.byte	0x03, 0x1b
        /*007e*/ 	.short	0x00ff


	//----- nvinfo : EIATTR_EXIT_INSTR_OFFSETS
	.align		4
        /*0080*/ 	.byte	0x04, 0x1c
        /*0082*/ 	.short	(.L_27 - .L_26)


	//   ....[0]....
.L_26:
        /*0084*/ 	.word	0x00000710


	//----- nvinfo : EIATTR_REQNTID
	.align		4
.L_27:
        /*0088*/ 	.byte	0x04, 0x10
        /*008a*/ 	.short	(.L_29 - .L_28)
.L_28:
        /*008c*/ 	.word	0x00000080
        /*0090*/ 	.word	0x00000001
        /*0094*/ 	.word	0x00000001


	//----- nvinfo : EIATTR_CBANK_PARAM_SIZE
	.align		4
.L_29:
        /*0098*/ 	.byte	0x03, 0x19
        /*009a*/ 	.short	0x0034


	//----- nvinfo : EIATTR_PARAM_CBANK
	.align		4
        /*009c*/ 	.byte	0x04, 0x0a
        /*009e*/ 	.short	(.L_31 - .L_30)
	.align		4
.L_30:
        /*00a0*/ 	.word	index@(.nv.constant0.triton_poi_fused__native_batch_norm_legit_no_training_relu_24)
        /*00a4*/ 	.short	0x0210
        /*00a6*/ 	.short	0x0034


	//----- nvinfo : EIATTR_SW_WAR
	.align		4
.L_31:
        /*00a8*/ 	.byte	0x04, 0x36
        /*00aa*/ 	.short	(.L_33 - .L_32)
.L_32:
        /*00ac*/ 	.word	0x00000008
.L_33:


//--------------------- .nv.callgraph             --------------------------
	.section	.nv.callgraph,"",@"SHT_CUDA_CALLGRAPH"
	.align	4
	.sectionentsize	8
	.align		4
        /*0000*/ 	.word	0x00000000
	.align		4
        /*0004*/ 	.word	0xffffffff
	.align		4
        /*0008*/ 	.word	0x00000000
	.align		4
        /*000c*/ 	.word	0xfffffffe
	.align		4
        /*0010*/ 	.word	0x00000000
	.align		4
        /*0014*/ 	.word	0xfffffffd
	.align		4
        /*0018*/ 	.word	0x00000000
	.align		4
        /*001c*/ 	.word	0xfffffffc


//--------------------- .nv.constant4             --------------------------
	.section	.nv.constant4,"a",@progbits
	.align	8
	.align		8
.nv.constant4:
        /*0000*/ 	.dword	_$_str
	.align		8
        /*0008*/ 	.dword	_$_str_$_2


//--------------------- .text.triton_poi_fused__native_batch_norm_legit_no_training_relu_24 --------------------------
	.section	.text.triton_poi_fused__native_batch_norm_legit_no_training_relu_24,"ax",@progbits
	.align	128
        .global         triton_poi_fused__native_batch_norm_legit_no_training_relu_24
        .type           triton_poi_fused__native_batch_norm_legit_no_training_relu_24,@function
        .size           triton_poi_fused__native_batch_norm_legit_no_training_relu_24,(.L_x_1 - triton_poi_fused__native_batch_norm_legit_no_training_relu_24)
        .other          triton_poi_fused__native_batch_norm_legit_no_training_relu_24,@"STO_CUDA_ENTRY STV_DEFAULT"
triton_poi_fused__native_batch_norm_legit_no_training_relu_24:
.text.triton_poi_fused__native_batch_norm_legit_no_training_relu_24:
[----:B------:R-:W-:Y:S01]  /*0000*/  LDC R1, c[0x0][0x28] ;  /* 0x00000a00ff017b82 */ /* 0x000fe20000000800 */
[----:B------:R-:W1:Y:S07]  /*0010*/  S2R R0, SR_TID.X ;  /* 0x0000000000007919 */ /* 0x000e6e0000002100 */
[----:B------:R-:W2:Y:S01]  /*0020*/  LDC.64 R4, c[0x0][0x220] ;  /* 0x00008800ff047b82 */ /* 0x000ea20000000a00 */
[----:B------:R-:W-:Y:S01]  /*0030*/  ULDC.64 UR4, c[0x0][0x208] ;  /* 0x0000820000047ab9 */ /* 0x000fe20000000a00 */
[----:B------:R-:W3:Y:S06]  /*0040*/  S2R R7, SR_CTAID.X ;  /* 0x0000000000077919 */ /* 0x000eec0000002500 */
[----:B------:R-:W4:Y:S08]  /*0050*/  LDC.64 R12, c[0x0][0x218] ;  /* 0x00008600ff0c7b82 */ /* 0x000f300000000a00 */
[----:B------:R-:W5:Y:S08]  /*0060*/  LDC.64 R22, c[0x0][0x210] ;  /* 0x00008400ff167b82 */ /* 0x000f700000000a00 */
[----:B------:R-:W5:Y:S01]  /*0070*/  LDC.64 R20, c[0x0][0x228] ;  /* 0x00008a00ff147b82 */ /* 0x000f620000000a00 */
[----:B-1----:R-:W-:-:S07]  /*0080*/  SHF.L.U32 R0, R0, 0x2, RZ ;  /* 0x0000000200007819 */ /* 0x002fce00000006ff */
[----:B------:R-:W1:Y:S01]  /*0090*/  LDC.64 R24, c[0x0][0x230] ;  /* 0x00008c00ff187b82 */ /* 0x000e620000000a00 */
[----:B---3--:R-:W-:Y:S02]  /*00a0*/  SHF.R.S32.HI R3, RZ, 0x15, R7 ;  /* 0x00000015ff037819 */ /* 0x008fe40000011407 */
[----:B------:R-:W-:Y:S02]  /*00b0*/  LOP3.LUT R0, R0, 0x1fc, RZ, 0xc0, !PT ;  /* 0x000001fc00007812 */ /* 0x000fe400078ec0ff */
[----:B------:R-:W-:Y:S02]  /*00c0*/  SGXT R3, R3, 0x1 ;  /* 0x000000010303781a */ /* 0x000fe40000000200 */
[----:B------:R-:W-:-:S04]  /*00d0*/  LEA R0, R7, R0, 0xa ;  /* 0x0000000007007211 */ /* 0x000fc800078e50ff */
[----:B------:R-:W-:-:S04]  /*00e0*/  LEA.HI R3, R3, R0, RZ, 0x9 ;  /* 0x0000000003037211 */ /* 0x000fc800078f48ff */
[----:B------:R-:W-:-:S04]  /*00f0*/  LOP3.LUT R3, R3, 0xfffffe00, RZ, 0xc0, !PT ;  /* 0xfffffe0003037812 */ /* 0x000fc800078ec0ff */
[----:B------:R-:W-:-:S05]  /*0100*/  IADD3 R3, R0, -R3, RZ ;  /* 0x8000000300037210 */ /* 0x000fca0007ffe0ff */
[----:B--2---:R-:W-:-:S06]  /*0110*/  IMAD.WIDE R4, R3, 0x4, R4 ;  /* 0x0000000403047825 */ /* 0x004fcc00078e0204 */
[----:B------:R-:W2:Y:S01]  /*0120*/  LDG.E.EL.128 R4, desc[UR4][R4.64] ;  /* 0x0000000404047981 */ /* 0x000ea2000c2e1d00 */
[----:B----4-:R-:W-:-:S04]  /*0130*/  IMAD.WIDE R12, R3, 0x4, R12 ;  /* 0x00000004030c7825 */ /* 0x010fc800078e020c */
[----:B-----5:R-:W-:Y:S02]  /*0140*/  IMAD.WIDE R22, R0, 0x4, R22 ;  /* 0x0000000400167825 */ /* 0x020fe400078e0216 */
[----:B------:R-:W3:Y:S02]  /*0150*/  LDG.E.EL.128 R12, desc[UR4][R12.64] ;  /* 0x000000040c0c7981 */ /* 0x000ee4000c2e1d00 */
[C---:B0-----:R-:W-:Y:S02]  /*0160*/  IMAD.WIDE R20, R3.reuse, 0x4, R20 ;  /* 0x0000000403147825 */ /* 0x041fe400078e0214 */
[----:B------:R-:W3:Y:S02]  /*0170*/  LDG.E.128 R16, desc[UR4][R22.64+0x800] ;  /* 0x0008000416107981 */ /* 0x000ee4000c1e1d00 */
[----:B-1----:R-:W-:-:S04]  /*0180*/  IMAD.WIDE R24, R3, 0x4, R24 ;  /* 0x0000000403187825 */ /* 0x002fc800078e0218 */
[----:B--2---:R-:W-:Y:S01]  /*0190*/  FADD R6, R6, 9.9999997473787516356e-06 ;  /* 0x3727c5ac06067421 */ /* 0x004fe20000000000 */
[----:B------:R-:W-:Y:S01]  /*01a0*/  FADD R2, R4, 9.9999997473787516356e-06 ;  /* 0x3727c5ac04027421 */ /* 0x000fe20000000000 */
[----:B------:R-:W-:-:S03]  /*01b0*/  FADD R8, R5, 9.9999997473787516356e-06 ;  /* 0x3727c5ac05087421 */ /* 0x000fc60000000000 */
[----:B------:R-:W0:Y:S08]  /*01c0*/  MUFU.SQRT R26, R2 ;  /* 0x00000002001a7308 */ /* 0x000e300000002000 */
[----:B------:R-:W1:Y:S01]  /*01d0*/  MUFU.SQRT R6, R6 ;  /* 0x0000000600067308 */ /* 0x000e620000002000 */
[----:B0-----:R-:W-:-:S07]  /*01e0*/  FSETP.GT.AND P0, PT, R26, 8.50705917302346158658e+37, PT ;  /* 0x7e8000001a00780b */ /* 0x001fce0003f04000 */
[----:B------:R0:W2:Y:S01]  /*01f0*/  MUFU.SQRT R27, R8 ;  /* 0x00000008001b7308 */ /* 0x0000a20000002000 */
[----:B------:R-:W-:Y:S02]  /*0200*/  FSETP.GEU.AND P3, PT, R26, 1.175494350822287508e-38, PT ;  /* 0x008000001a00780b */ /* 0x000fe40003f6e000 */
[C---:B-1----:R-:W-:Y:S02]  /*0210*/  FSETP.GT.AND P2, PT, R6.reuse, 8.50705917302346158658e+37, PT ;  /* 0x7e8000000600780b */ /* 0x042fe40003f44000 */
[----:B------:R-:W-:Y:S01]  /*0220*/  FSETP.GEU.AND P5, PT, R6, 1.175494350822287508e-38, PT ;  /* 0x008000000600780b */ /* 0x000fe20003fae000 */
[----:B------:R-:W-:Y:S01]  /*0230*/  HFMA2.MMA R2, -RZ, RZ, 1.625, 0 ;  /* 0x3e800000ff027435 */ /* 0x000fe200000001ff */
[----:B0-----:R-:W4:Y:S01]  /*0240*/  LDG.E.128 R8, desc[UR4][R22.64] ;  /* 0x0000000416087981 */ /* 0x001f22000c1e1d00 */
[----:B------:R-:W-:Y:S01]  /*0250*/  @P0 FMUL R26, R26, 0.25 ;  /* 0x3e8000001a1a0820 */ /* 0x000fe20000400000 */
[----:B--2---:R-:W-:-:S05]  /*0260*/  FSETP.GT.AND P1, PT, R27, 8.50705917302346158658e+37, PT ;  /* 0x7e8000001b00780b */ /* 0x004fca0003f24000 */
[----:B------:R-:W-:Y:S01]  /*0270*/  @!P3 FMUL R26, R26, 16777216 ;  /* 0x4b8000001a1ab820 */ /* 0x000fe20000400000 */
[C---:B------:R-:W-:Y:S01]  /*0280*/  FSETP.GEU.AND P4, PT, R27.reuse, 1.175494350822287508e-38, PT ;  /* 0x008000001b00780b */ /* 0x040fe20003f8e000 */
[----:B------:R-:W-:Y:S02]  /*0290*/  @P2 FMUL R6, R6, 0.25 ;  /* 0x3e80000006062820 */ /* 0x000fe40000400000 */
[----:B------:R0:W1:Y:S01]  /*02a0*/  MUFU.RCP R5, R26 ;  /* 0x0000001a00057308 */ /* 0x0000620000001000 */
[----:B------:R-:W2:Y:S01]  /*02b0*/  LDG.E.EL.128 R20, desc[UR4][R20.64] ;  /* 0x0000000414147981 */ /* 0x000ea2000c2e1d00 */
[----:B------:R-:W-:Y:S02]  /*02c0*/  @!P5 FMUL R6, R6, 16777216 ;  /* 0x4b8000000606d820 */ /* 0x000fe40000400000 */
[----:B------:R-:W-:-:S04]  /*02d0*/  @P1 FMUL R27, R27, 0.25 ;  /* 0x3e8000001b1b1820 */ /* 0x000fc80000400000 */
[----:B------:R-:W5:Y:S02]  /*02e0*/  MUFU.RCP R6, R6 ;  /* 0x0000000600067308 */ /* 0x000f640000001000 */
[----:B------:R-:W-:Y:S01]  /*02f0*/  @!P4 FMUL R27, R27, 16777216 ;  /* 0x4b8000001b1bc820 */ /* 0x000fe20000400000 */
[----:B0-----:R-:W-:-:S05]  /*0300*/  FSEL R26, R2, 1, P0 ;  /* 0x3f800000021a7808 */ /* 0x001fca0000000000 */
[----:B------:R0:W-:Y:S01]  /*0310*/  MUFU.RCP R4, R27 ;  /* 0x0000001b00047308 */ /* 0x0001e20000001000 */
[----:B------:R-:W-:Y:S01]  /*0320*/  @!P3 FMUL R26, R26, 16777216 ;  /* 0x4b8000001a1ab820 */ /* 0x000fe20000400000 */
[----:B0-----:R-:W-:-:S03]  /*0330*/  FSEL R27, R2, 1, P2 ;  /* 0x3f800000021b7808 */ /* 0x001fc60001000000 */
[----:B-1----:R-:W-:Y:S02]  /*0340*/  FMUL R3, R5, R26 ;  /* 0x0000001a05037220 */ /* 0x002fe40000400000 */
[----:B------:R-:W-:-:S04]  /*0350*/  @!P5 FMUL R27, R27, 16777216 ;  /* 0x4b8000001b1bd820 */ /* 0x000fc80000400000 */
[----:B-----5:R-:W-:Y:S02]  /*0360*/  FMUL R5, R6, R27 ;  /* 0x0000001b06057220 */ /* 0x020fe40000400000 */
[----:B------:R-:W2:Y:S01]  /*0370*/  LDG.E.EL.128 R24, desc[UR4][R24.64] ;  /* 0x0000000418187981 */ /* 0x000ea2000c2e1d00 */
[----:B------:R-:W-:-:S04]  /*0380*/  FADD R7, R7, 9.9999997473787516356e-06 ;  /* 0x3727c5ac07077421 */ /* 0x000fc80000000000 */
[----:B------:R0:W1:Y:S01]  /*0390*/  MUFU.SQRT R28, R7 ;  /* 0x00000007001c7308 */ /* 0x0000620000002000 */
[----:B------:R-:W-:Y:S01]  /*03a0*/  FSEL R29, R2, 1, P1 ;  /* 0x3f800000021d7808 */ /* 0x000fe20000800000 */
[----:B0-----:R-:W0:Y:S01]  /*03b0*/  LDC.64 R6, c[0x0][0x238] ;  /* 0x00008e00ff067b82 */ /* 0x001e220000000a00 */
[C---:B-1----:R-:W-:Y:S02]  /*03c0*/  FSETP.GT.AND P0, PT, R28.reuse, 8.50705917302346158658e+37, PT ;  /* 0x7e8000001c00780b */ /* 0x042fe40003f04000 */
[----:B------:R-:W-:-:S11]  /*03d0*/  FSETP.GEU.AND P1, PT, R28, 1.175494350822287508e-38, PT ;  /* 0x008000001c00780b */ /* 0x000fd60003f2e000 */
[----:B------:R-:W-:-:S04]  /*03e0*/  @P0 FMUL R28, R28, 0.25 ;  /* 0x3e8000001c1c0820 */ /* 0x000fc80000400000 */
[----:B------:R-:W-:Y:S01]  /*03f0*/  @!P1 FMUL R28, R28, 16777216 ;  /* 0x4b8000001c1c9820 */ /* 0x000fe20000400000 */
[----:B------:R-:W-:-:S05]  /*0400*/  @!P4 FMUL R29, R29, 16777216 ;  /* 0x4b8000001d1dc820 */ /* 0x000fca0000400000 */
[----:B------:R-:W1:Y:S01]  /*0410*/  MUFU.RCP R28, R28 ;  /* 0x0000001c001c7308 */ /* 0x000e620000001000 */
[----:B------:R-:W-:Y:S01]  /*0420*/  FMUL R4, R4, R29 ;  /* 0x0000001d04047220 */ /* 0x000fe20000400000 */
[----:B------:R-:W-:-:S05]  /*0430*/  FSEL R29, R2, 1, P0 ;  /* 0x3f800000021d7808 */ /* 0x000fca0000000000 */
[----:B------:R-:W-:Y:S01]  /*0440*/  @!P1 FMUL R29, R29, 16777216 ;  /* 0x4b8000001d1d9820 */ /* 0x000fe20000400000 */
[----:B---3--:R-:W-:Y:S01]  /*0450*/  FADD R19, R19, -R15 ;  /* 0x8000000f13137221 */ /* 0x008fe20000000000 */
[----:B------:R-:W-:Y:S01]  /*0460*/  FADD R16, R16, -R12 ;  /* 0x8000000c10107221 */ /* 0x000fe20000000000 */
[----:B------:R-:W-:Y:S01]  /*0470*/  FADD R18, R18, -R14 ;  /* 0x8000000e12127221 */ /* 0x000fe20000000000 */
[----:B-1----:R-:W-:Y:S01]  /*0480*/  FMUL R2, R28, R29 ;  /* 0x0000001d1c027220 */ /* 0x002fe20000400000 */
[----:B------:R-:W-:Y:S01]  /*0490*/  FADD R17, R17, -R13 ;  /* 0x8000000d11117221 */ /* 0x000fe20000000000 */
[----:B----4-:R-:W-:Y:S01]  /*04a0*/  FADD R11, R11, -R15 ;  /* 0x8000000f0b0b7221 */ /* 0x010fe20000000000 */
[----:B------:R-:W-:Y:S01]  /*04b0*/  FADD R8, R8, -R12 ;  /* 0x8000000c08087221 */ /* 0x000fe20000000000 */
[----:B------:R-:W-:Y:S02]  /*04c0*/  FADD R12, R10, -R14 ;  /* 0x8000000e0a0c7221 */ /* 0x000fe40000000000 */
[C---:B------:R-:W-:Y:S01]  /*04d0*/  FMUL R10, R2.reuse, R11 ;  /* 0x0000000b020a7220 */ /* 0x040fe20000400000 */
[----:B------:R-:W-:Y:S01]  /*04e0*/  FMUL R2, R2, R19 ;  /* 0x0000001302027220 */ /* 0x000fe20000400000 */
[----:B------:R-:W-:Y:S01]  /*04f0*/  FADD R9, R9, -R13 ;  /* 0x8000000d09097221 */ /* 0x000fe20000000000 */
[C---:B------:R-:W-:Y:S01]  /*0500*/  FMUL R11, R5.reuse, R12 ;  /* 0x0000000c050b7220 */ /* 0x040fe20000400000 */
[----:B------:R-:W-:Y:S01]  /*0510*/  FMUL R5, R5, R18 ;  /* 0x0000001205057220 */ /* 0x000fe20000400000 */
[C---:B------:R-:W-:Y:S01]  /*0520*/  FMUL R15, R3.reuse, R8 ;  /* 0x00000008030f7220 */ /* 0x040fe20000400000 */
[C---:B------:R-:W-:Y:S01]  /*0530*/  FMUL R8, R4.reuse, R17 ;  /* 0x0000001104087220 */ /* 0x040fe20000400000 */
[----:B------:R-:W-:Y:S01]  /*0540*/  FMUL R13, R3, R16 ;  /* 0x00000010030d7220 */ /* 0x000fe20000400000 */
[----:B------:R-:W-:Y:S01]  /*0550*/  FMUL R12, R4, R9 ;  /* 0x00000009040c7220 */ /* 0x000fe20000400000 */
[----:B--2---:R-:W-:Y:S01]  /*0560*/  FFMA R2, R23, R2, R27 ;  /* 0x0000000217027223 */ /* 0x004fe2000000001b */
[----:B------:R-:W-:Y:S01]  /*0570*/  FFMA R5, R22, R5, R26 ;  /* 0x0000000516057223 */ /* 0x000fe2000000001a */
[----:B------:R-:W-:Y:S01]  /*0580*/  FFMA R8, R21, R8, R25 ;  /* 0x0000000815087223 */ /* 0x000fe20000000019 */
[----:B------:R-:W-:Y:S01]  /*0590*/  FFMA R10, R23, R10, R27 ;  /* 0x0000000a170a7223 */ /* 0x000fe2000000001b */
[C-C-:B------:R-:W-:Y:S01]  /*05a0*/  FFMA R3, R20.reuse, R15, R24.reuse ;  /* 0x0000000f14037223 */ /* 0x140fe20000000018 */
[----:B------:R-:W-:Y:S01]  /*05b0*/  FFMA R4, R20, R13, R24 ;  /* 0x0000000d14047223 */ /* 0x000fe20000000018 */
[----:B------:R-:W-:Y:S01]  /*05c0*/  FFMA R9, R21, R12, R25 ;  /* 0x0000000c15097223 */ /* 0x000fe20000000019 */
[----:B------:R-:W-:Y:S01]  /*05d0*/  FFMA R22, R22, R11, R26 ;  /* 0x0000000b16167223 */ /* 0x000fe2000000001a */
[----:B------:R-:W-:Y:S01]  /*05e0*/  FSETP.GEU.AND P6, PT, R2, RZ, PT ;  /* 0x000000ff0200720b */ /* 0x000fe20003fce000 */
[----:B0-----:R-:W-:Y:S01]  /*05f0*/  IMAD.WIDE R12, R0, 0x4, R6 ;  /* 0x00000004000c7825 */ /* 0x001fe200078e0206 */
[----:B------:R-:W-:-:S02]  /*0600*/  FSETP.GEU.AND P5, PT, R5, RZ, PT ;  /* 0x000000ff0500720b */ /* 0x000fc40003fae000 */
[----:B------:R-:W-:Y:S02]  /*0610*/  FSETP.GEU.AND P4, PT, R8, RZ, PT ;  /* 0x000000ff0800720b */ /* 0x000fe40003f8e000 */
[----:B------:R-:W-:Y:S02]  /*0620*/  FSETP.GEU.AND P3, PT, R10, RZ, PT ;  /* 0x000000ff0a00720b */ /* 0x000fe40003f6e000 */
[----:B------:R-:W-:Y:S02]  /*0630*/  SEL R7, R2, RZ, P6 ;  /* 0x000000ff02077207 */ /* 0x000fe40003000000 */
[----:B------:R-:W-:Y:S02]  /*0640*/  FSETP.GEU.AND P0, PT, R4, RZ, PT ;  /* 0x000000ff0400720b */ /* 0x000fe40003f0e000 */
[----:B------:R-:W-:Y:S02]  /*0650*/  FSETP.GEU.AND P2, PT, R22, RZ, PT ;  /* 0x000000ff1600720b */ /* 0x000fe40003f4e000 */
[----:B------:R-:W-:-:S02]  /*0660*/  FSETP.GEU.AND P1, PT, R9, RZ, PT ;  /* 0x000000ff0900720b */ /* 0x000fc40003f2e000 */
[----:B------:R-:W-:Y:S02]  /*0670*/  FSETP.GEU.AND P6, PT, R3, RZ, PT ;  /* 0x000000ff0300720b */ /* 0x000fe40003fce000 */
[----:B------:R-:W-:Y:S02]  /*0680*/  SEL R6, R5, RZ, P5 ;  /* 0x000000ff05067207 */ /* 0x000fe40002800000 */
[----:B------:R-:W-:Y:S02]  /*0690*/  SEL R5, R8, RZ, P4 ;  /* 0x000000ff08057207 */ /* 0x000fe40002000000 */
[----:B------:R-:W-:Y:S02]  /*06a0*/  SEL R11, R10, RZ, P3 ;  /* 0x000000ff0a0b7207 */ /* 0x000fe40001800000 */
[----:B------:R-:W-:Y:S02]  /*06b0*/  SEL R10, R22, RZ, P2 ;  /* 0x000000ff160a7207 */ /* 0x000fe40001000000 */
[----:B------:R-:W-:-:S02]  /*06c0*/  SEL R9, R9, RZ, P1 ;  /* 0x000000ff09097207 */ /* 0x000fc40000800000 */
[----:B------:R-:W-:Y:S02]  /*06d0*/  SEL R8, R3, RZ, P6 ;  /* 0x000000ff03087207 */ /* 0x000fe40003000000 */
[----:B------:R-:W-:-:S03]  /*06e0*/  SEL R4, R4, RZ, P0 ;  /* 0x000000ff04047207 */ /* 0x000fc60000000000 */
[----:B------:R-:W-:Y:S04]  /*06f0*/  STG.E.128 desc[UR4][R12.64], R8 ;  /* 0x000000080c007986 */ /* 0x000fe8000c101d04 */
[----:B------:R-:W-:Y:S01]  /*0700*/  STG.E.128 desc[UR4][R12.64+0x800], R4 ;  /* 0x000800040c007986 */ /* 0x000fe2000c101d04 */
[----:B------:R-:W-:Y:S05]  /*0710*/  EXIT ;  /* 0x000000000000794d */ /* 0x000fea0003800000 */
.L_x_0:
[----:B------:R-:W-:-:S00]  /*0720*/  BRA `(.L_x_0) ;  /* 0xfffffffc00fc7947 */ /* 0x000fc0000383ffff */
[----:B------:R-:W-:-:S00]  /*0730*/  NOP ;  /* 0x0000000000007918 */ /* 0x000fc00000000000 */
        /* <DEDUP_REMOVED lines=12> */
.L_x_1:


//--------------------- .nv.global.init           --------------------------
	.section	.nv.global.init,"aw",@progbits
.nv.global.init:
	.type		_$_str,@object
	.size		_$_str,(_$_str_$_2 - _$_str)
_$_str:
        /*0000*/ 	.byte	0x5f, 0x5f, 0x43, 0x55, 0x44, 0x41, 0x5f, 0x46, 0x54, 0x5a, 0x00
	.type		_$_str_$_2,@object
	.size		_$_str_$_2,(.L_1 - _$_str_$_2)
_$_str_$_2:
        /*000b*/ 	.byte	0x5f, 0x5f, 0x43, 0x55, 0x44, 0x41, 0x5f, 0x50, 0x52, 0x45, 0x43, 0x5f, 0x53, 0x51, 0x52, 0x54
        /*001b*/ 	.byte	0x00
.L_1:


//--------------------- .nv.constant0.triton_poi_fused__native_batch_norm_legit_no_training_relu_24 --------------------------
	.section	.nv.constant0.triton_poi_fused__native_batch_norm_legit_no_training_relu_24,"a",@progbits
	.sectionflags	@""
	.align	4
.nv.constant0.triton_poi_fused__native_batch_norm_legit_no_training_relu_24:
	.zero		580
